//
// Generated by NVIDIA NVVM Compiler
//
// Compiler Build ID: CL-36424714
// Cuda compilation tools, release 13.0, V13.0.88
// Based on NVVM 20.0.0
//

.version 9.0
.target sm_100
.address_size 64

	// .globl	_Z15matrixVectorMulPKfPfii
.const .align 4 .b8 d_x[4096];
// _ZZ15matrixVectorMulPKfPfiiE8shared_A has been demoted

.visible .entry _Z15matrixVectorMulPKfPfii(
	.param .u64 .ptr .align 1 _Z15matrixVectorMulPKfPfii_param_0,
	.param .u64 .ptr .align 1 _Z15matrixVectorMulPKfPfii_param_1,
	.param .u32 _Z15matrixVectorMulPKfPfii_param_2,
	.param .u32 _Z15matrixVectorMulPKfPfii_param_3
)
{
	.reg .pred 	%p<7>;
	.reg .b32 	%r<30>;
	.reg .b32 	%f<13>;
	.reg .b64 	%rd<15>;
	// demoted variable
	.shared .align 4 .b8 _ZZ15matrixVectorMulPKfPfiiE8shared_A[4096];
	ld.param.u64 	%rd5, [_Z15matrixVectorMulPKfPfii_param_0];
	ld.param.u64 	%rd6, [_Z15matrixVectorMulPKfPfii_param_1];
	ld.param.u32 	%r14, [_Z15matrixVectorMulPKfPfii_param_2];
	ld.param.u32 	%r15, [_Z15matrixVectorMulPKfPfii_param_3];
	mov.u32 	%r16, %ctaid.y;
	mov.u32 	%r17, %ntid.y;
	mov.u32 	%r1, %tid.y;
	mad.lo.s32 	%r2, %r16, %r17, %r1;
	setp.ge.s32 	%p1, %r2, %r15;
	@%p1 bra 	$L__BB0_7;
	setp.lt.s32 	%p2, %r14, 1;
	mov.f32 	%f11, 0f00000000;
	@%p2 bra 	$L__BB0_6;
	mov.u32 	%r19, %tid.x;
	mad.lo.s32 	%r3, %r14, %r2, %r19;
	shl.b32 	%r20, %r1, 7;
	mov.u32 	%r21, _ZZ15matrixVectorMulPKfPfiiE8shared_A;
	add.s32 	%r4, %r21, %r20;
	shl.b32 	%r22, %r19, 2;
	add.s32 	%r5, %r4, %r22;
	cvta.to.global.u64 	%rd1, %rd5;
	mov.f32 	%f11, 0f00000000;
	mov.b32 	%r26, 0;
	mov.u64 	%rd10, d_x;
$L__BB0_3:
	add.s32 	%r24, %r3, %r26;
	mul.wide.u32 	%rd7, %r24, 4;
	add.s64 	%rd8, %rd1, %rd7;
	ld.global.f32 	%f7, [%rd8];
	st.shared.f32 	[%r5], %f7;
	bar.sync 	0;
	mul.wide.u32 	%rd9, %r26, 4;
	add.s64 	%rd14, %rd10, %rd9;
	mov.b32 	%r29, 1;
	mov.u32 	%r27, %r4;
	mov.u32 	%r28, %r26;
$L__BB0_4:
	add.s32 	%r25, %r29, -1;
	ld.shared.f32 	%f8, [%r27];
	ld.const.f32 	%f9, [%rd14];
	fma.rn.f32 	%f11, %f8, %f9, %f11;
	setp.lt.u32 	%p3, %r25, 31;
	add.s32 	%r28, %r28, 1;
	setp.lt.s32 	%p4, %r28, %r14;
	and.pred  	%p5, %p3, %p4;
	add.s32 	%r29, %r29, 1;
	add.s64 	%rd14, %rd14, 4;
	add.s32 	%r27, %r27, 4;
	@%p5 bra 	$L__BB0_4;
	bar.sync 	0;
	add.s32 	%r26, %r26, 32;
	setp.lt.s32 	%p6, %r26, %r14;
	@%p6 bra 	$L__BB0_3;
$L__BB0_6:
	cvta.to.global.u64 	%rd11, %rd6;
	mul.wide.u32 	%rd12, %r2, 4;
	add.s64 	%rd13, %rd11, %rd12;
	st.global.f32 	[%rd13], %f11;
$L__BB0_7:
	ret;

}


// ===== COMPILED SASS (sm_100) =====

	.target	sm_100

	.elftype	@"ET_EXEC"


//--------------------- .note.nv.tkinfo           --------------------------
	.section	.note.nv.tkinfo,"",@"SHT_NOTE"
	.sectionflags	@"SHF_NOTE_NV_TKINFO"
	.tkinfo
        /*0018*/ 	.word	0x00000002
        /*0030*/ 	.string	""
        /*0030*/ 	.string	"ptxas"
        /*0030*/ 	.string	"Cuda compilation tools, release 13.0, V13.0.88"
        /*0030*/ 	.string	"Build cuda_13.0.r13.0/compiler.36424714_0"
        /*0030*/ 	.string	"-arch sm_100 -m 64 "



//--------------------- .note.nv.cuinfo           --------------------------
	.section	.note.nv.cuinfo,"",@"SHT_NOTE"
	.sectionflags	@"SHF_NOTE_NV_CUINFO"
        /*0018*/ 	.short	0x0002
        /*001a*/ 	.short	0x0064
        /*001c*/ 	.short	0x0082
	.zero		2


//--------------------- .nv.info                  --------------------------
	.section	.nv.info,"",@"SHT_CUDA_INFO"
	.align	4


	//----- nvinfo : EIATTR_REGCOUNT
	.align		4
        /*0000*/ 	.byte	0x04, 0x2f
        /*0002*/ 	.short	(.L_2 - .L_1)
	.align		4
.L_1:
        /*0004*/ 	.word	index@(_Z15matrixVectorMulPKfPfii)
        /*0008*/ 	.word	0x0000000e


	//----- nvinfo : EIATTR_FRAME_SIZE
	.align		4
.L_2:
        /*000c*/ 	.byte	0x04, 0x11
        /*000e*/ 	.short	(.L_4 - .L_3)
	.align		4
.L_3:
        /*0010*/ 	.word	index@(_Z15matrixVectorMulPKfPfii)
        /*0014*/ 	.word	0x00000000


	//----- nvinfo : EIATTR_MIN_STACK_SIZE
	.align		4
.L_4:
        /*0018*/ 	.byte	0x04, 0x12
        /*001a*/ 	.short	(.L_6 - .L_5)
	.align		4
.L_5:
        /*001c*/ 	.word	index@(_Z15matrixVectorMulPKfPfii)
        /*0020*/ 	.word	0x00000000
.L_6:


//--------------------- .nv.compat                --------------------------
	.section	.nv.compat,"",@"SHT_CUDA_COMPAT_INFO"
	.align	4
        /*0000*/ 	.byte	0x02, 0x09, 0x00, 0x00, 0x02, 0x02, 0x01, 0x00, 0x02, 0x05, 0x05, 0x00, 0x03, 0x07, 0x01, 0x01
        /*0010*/ 	.byte	0x02, 0x03, 0x00, 0x00, 0x02, 0x06, 0x01, 0x00, 0x04, 0x0b, 0x08, 0x00, 0x09, 0x00, 0x00, 0x00
        /*0020*/ 	.byte	0x00, 0x00, 0x00, 0x00


//--------------------- .nv.info._Z15matrixVectorMulPKfPfii --------------------------
	.section	.nv.info._Z15matrixVectorMulPKfPfii,"",@"SHT_CUDA_INFO"
	.sectionflags	@""
	.align	4


	//----- nvinfo : EIATTR_CUDA_API_VERSION
	.align		4
        /*0000*/ 	.byte	0x04, 0x37
        /*0002*/ 	.short	(.L_8 - .L_7)
.L_7:
        /*0004*/ 	.word	0x00000082


	//----- nvinfo : EIATTR_KPARAM_INFO
	.align		4
.L_8:
        /*0008*/ 	.byte	0x04, 0x17
        /*000a*/ 	.short	(.L_10 - .L_9)
.L_9:
        /*000c*/ 	.word	0x00000000
        /*0010*/ 	.short	0x0003
        /*0012*/ 	.short	0x0014
        /*0014*/ 	.byte	0x00, 0xf0, 0x11, 0x00


	//----- nvinfo : EIATTR_KPARAM_INFO
	.align		4
.L_10:
        /*0018*/ 	.byte	0x04, 0x17
        /*001a*/ 	.short	(.L_12 - .L_11)
.L_11:
        /*001c*/ 	.word	0x00000000
        /*0020*/ 	.short	0x0002
        /*0022*/ 	.short	0x0010
        /*0024*/ 	.byte	0x00, 0xf0, 0x11, 0x00


	//----- nvinfo : EIATTR_KPARAM_INFO
	.align		4
.L_12:
        /*0028*/ 	.byte	0x04, 0x17
        /*002a*/ 	.short	(.L_14 - .L_13)
.L_13:
        /*002c*/ 	.word	0x00000000
        /*0030*/ 	.short	0x0001
        /*0032*/ 	.short	0x0008
        /*0034*/ 	.byte	0x00, 0xf5, 0x21, 0x00


	//----- nvinfo : EIATTR_KPARAM_INFO
	.align		4
.L_14:
        /*0038*/ 	.byte	0x04, 0x17
        /*003a*/ 	.short	(.L_16 - .L_15)
.L_15:
        /*003c*/ 	.word	0x00000000
        /*0040*/ 	.short	0x0000
        /*0042*/ 	.short	0x0000
        /*0044*/ 	.byte	0x00, 0xf5, 0x21, 0x00


	//----- nvinfo : EIATTR_SPARSE_MMA_MASK
	.align		4
.L_16:
        /*0048*/ 	.byte	0x03, 0x50
        /*004a*/ 	.short	0x0000


	//----- nvinfo : EIATTR_MAXREG_COUNT
	.align		4
        /*004c*/ 	.byte	0x03, 0x1b
        /*004e*/ 	.short	0x00ff


	//----- nvinfo : EIATTR_NUM_BARRIERS
	.align		4
        /*0050*/ 	.byte	0x02, 0x4c
        /*0052*/ 	.byte	0x01
	.zero		1


	//----- nvinfo : EIATTR_MERCURY_ISA_VERSION
	.align		4
        /*0054*/ 	.byte	0x03, 0x5f
        /*0056*/ 	.short	0x0101


	//----- nvinfo : EIATTR_VRC_CTA_INIT_COUNT
	.align		4
        /*0058*/ 	.byte	0x02, 0x4a
	.zero		1
	.zero		1


	//----- nvinfo : EIATTR_EXIT_INSTR_OFFSETS
	.align		4
        /*005c*/ 	.byte	0x04, 0x1c
        /*005e*/ 	.short	(.L_18 - .L_17)


	//   ....[0]....
.L_17:
        /*0060*/ 	.word	0x00000070


	//   ....[1]....
        /*0064*/ 	.word	0x00000330


	//----- nvinfo : EIATTR_CBANK_PARAM_SIZE
	.align		4
.L_18:
        /*0068*/ 	.byte	0x03, 0x19
        /*006a*/ 	.short	0x0018


	//----- nvinfo : EIATTR_PARAM_CBANK
	.align		4
        /*006c*/ 	.byte	0x04, 0x0a
        /*006e*/ 	.short	(.L_20 - .L_19)
	.align		4
.L_19:
        /*0070*/ 	.word	index@(.nv.constant0._Z15matrixVectorMulPKfPfii)
        /*0074*/ 	.short	0x0380
        /*0076*/ 	.short	0x0018


	//----- nvinfo : EIATTR_SW_WAR
	.align		4
.L_20:
        /*0078*/ 	.byte	0x04, 0x36
        /*007a*/ 	.short	(.L_22 - .L_21)
.L_21:
        /*007c*/ 	.word	0x00000008
.L_22:


//--------------------- .nv.callgraph             --------------------------
	.section	.nv.callgraph,"",@"SHT_CUDA_CALLGRAPH"
	.align	4
	.sectionentsize	8
	.align		4
        /*0000*/ 	.word	0x00000000
	.align		4
        /*0004*/ 	.word	0xffffffff
	.align		4
        /*0008*/ 	.word	0x00000000
	.align		4
        /*000c*/ 	.word	0xfffffffe
	.align		4
        /*0010*/ 	.word	0x00000000
	.align		4
        /*0014*/ 	.word	0xfffffffd
	.align		4
        /*0018*/ 	.word	0x00000000
	.align		4
        /*001c*/ 	.word	0xfffffffc


//--------------------- .nv.constant3             --------------------------
	.section	.nv.constant3,"a",@progbits
	.align	4
.nv.constant3:
	.type		d_x,@object
	.size		d_x,(.L_0 - d_x)
d_x:
	.zero		4096
.L_0:


//--------------------- .text._Z15matrixVectorMulPKfPfii --------------------------
	.section	.text._Z15matrixVectorMulPKfPfii,"ax",@progbits
	.align	128
        .global         _Z15matrixVectorMulPKfPfii
        .type           _Z15matrixVectorMulPKfPfii,@function
        .size           _Z15matrixVectorMulPKfPfii,(.L_x_4 - _Z15matrixVectorMulPKfPfii)
        .other          _Z15matrixVectorMulPKfPfii,@"STO_CUDA_ENTRY STV_DEFAULT"
_Z15matrixVectorMulPKfPfii:
.text._Z15matrixVectorMulPKfPfii:
[----:B------:R-:W-:Y:S01]  /*0000*/  LDC R1, c[0x0][0x37c] ;  /* 0x0000df00ff017b82 */ /* 0x000fe20000000800 */
[----:B------:R-:W0:Y:S07]  /*0010*/  S2R R0, SR_TID.Y ;  /* 0x0000000000007919 */ /* 0x000e2e0000002200 */
[----:B------:R-:W0:Y:S01]  /*0020*/  S2UR UR4, SR_CTAID.Y ;  /* 0x00000000000479c3 */ /* 0x000e220000002600 */
[----:B------:R-:W1:Y:S07]  /*0030*/  LDCU UR5, c[0x0][0x394] ;  /* 0x00007280ff0577ac */ /* 0x000e6e0008000800 */
[----:B------:R-:W0:Y:S02]  /*0040*/  LDC R5, c[0x0][0x364] ;  /* 0x0000d900ff057b82 */ /* 0x000e240000000800 */
[----:B0-----:R-:W-:-:S05]  /*0050*/  IMAD R5, R5, UR4, R0 ;  /* 0x0000000405057c24 */ /* 0x001fca000f8e0200 */
[----:B-1----:R-:W-:-:S13]  /*0060*/  ISETP.GE.AND P0, PT, R5, UR5, PT ;  /* 0x0000000505007c0c */ /* 0x002fda000bf06270 */
[----:B------:R-:W-:Y:S05]  /*0070*/  @P0 EXIT ;  /* 0x000000000000094d */ /* 0x000fea0003800000 */
[----:B------:R-:W0:Y:S01]  /*0080*/  LDCU UR6, c[0x0][0x390] ;  /* 0x00007200ff0677ac */ /* 0x000e220008000800 */
[----:B------:R-:W-:Y:S01]  /*0090*/  HFMA2 R7, -RZ, RZ, 0, 0 ;  /* 0x00000000ff077431 */ /* 0x000fe200000001ff */
[----:B------:R-:W1:Y:S01]  /*00a0*/  LDCU.64 UR8, c[0x0][0x358] ;  /* 0x00006b00ff0877ac */ /* 0x000e620008000a00 */
[----:B0-----:R-:W-:-:S09]  /*00b0*/  UISETP.GE.AND UP0, UPT, UR6, 0x1, UPT ;  /* 0x000000010600788c */ /* 0x001fd2000bf06270 */
[----:B-1----:R-:W-:Y:S05]  /*00c0*/  BRA.U !UP0, `(.L_x_0) ;  /* 0x00000001088c7547 */ /* 0x002fea000b800000 */
[----:B------:R-:W0:Y:S01]  /*00d0*/  S2UR UR5, SR_CgaCtaId ;  /* 0x00000000000579c3 */ /* 0x000e220000008800 */
[----:B------:R-:W1:Y:S01]  /*00e0*/  S2R R4, SR_TID.X ;  /* 0x0000000000047919 */ /* 0x000e620000002100 */
[----:B------:R-:W-:Y:S01]  /*00f0*/  UMOV UR4, 0x400 ;  /* 0x0000040000047882 */ /* 0x000fe20000000000 */
[----:B------:R-:W-:Y:S01]  /*0100*/  MOV R7, RZ ;  /* 0x000000ff00077202 */ /* 0x000fe20000000f00 */
[----:B0-----:R-:W-:-:S06]  /*0110*/  ULEA UR4, UR5, UR4, 0x18 ;  /* 0x0000000405047291 */ /* 0x001fcc000f8ec0ff */
[----:B------:R-:W-:Y:S01]  /*0120*/  LEA R0, R0, UR4, 0x7 ;  /* 0x0000000400007c11 */ /* 0x000fe2000f8e38ff */
[----:B------:R-:W-:Y:S01]  /*0130*/  UMOV UR4, URZ ;  /* 0x000000ff00047c82 */ /* 0x000fe20008000000 */
[----:B-1----:R-:W-:-:S03]  /*0140*/  IMAD R11, R5, UR6, R4 ;  /* 0x00000006050b7c24 */ /* 0x002fc6000f8e0204 */
[----:B------:R-:W-:-:S07]  /*0150*/  IMAD R4, R4, 0x4, R0 ;  /* 0x0000000404047824 */ /* 0x000fce00078e0200 */
.L_x_2:
[----:B0-----:R-:W0:Y:S01]  /*0160*/  LDC.64 R2, c[0x0][0x380] ;  /* 0x0000e000ff027b82 */ /* 0x001e220000000a00 */
[----:B------:R-:W-:-:S05]  /*0170*/  IADD3 R9, PT, PT, R11, UR4, RZ ;  /* 0x000000040b097c10 */ /* 0x000fca000fffe0ff */
[----:B0-----:R-:W-:Y:S02]  /*0180*/  IMAD.WIDE.U32 R2, R9, 0x4, R2 ;  /* 0x0000000409027825 */ /* 0x001fe400078e0002 */
[----:B------:R-:W0:Y:S04]  /*0190*/  LDC R9, c[0x0][0x390] ;  /* 0x0000e400ff097b82 */ /* 0x000e280000000800 */
[----:B------:R-:W2:Y:S01]  /*01a0*/  LDG.E R3, desc[UR8][R2.64] ;  /* 0x0000000802037981 */ /* 0x000ea2000c1e1900 */
[----:B------:R-:W-:Y:S01]  /*01b0*/  USHF.L.U32 UR7, UR4, 0x2, URZ ;  /* 0x0000000204077899 */ /* 0x000fe200080006ff */
[----:B------:R-:W-:Y:S01]  /*01c0*/  IMAD.MOV.U32 R6, RZ, RZ, 0x1 ;  /* 0x00000001ff067424 */ /* 0x000fe200078e00ff */
[----:B------:R-:W-:Y:S01]  /*01d0*/  UMOV UR5, UR4 ;  /* 0x0000000400057c82 */ /* 0x000fe20008000000 */
[----:B------:R-:W-:Y:S01]  /*01e0*/  UIADD3 UR4, UPT, UPT, UR4, 0x20, URZ ;  /* 0x0000002004047890 */ /* 0x000fe2000fffe0ff */
[----:B------:R-:W-:-:S05]  /*01f0*/  MOV R8, R0 ;  /* 0x0000000000087202 */ /* 0x000fca0000000f00 */
[----:B0-----:R-:W-:Y:S01]  /*0200*/  ISETP.LE.AND P1, PT, R9, UR4, PT ;  /* 0x0000000409007c0c */ /* 0x001fe2000bf23270 */
[----:B--2---:R0:W-:Y:S01]  /*0210*/  STS [R4], R3 ;  /* 0x0000000304007388 */ /* 0x0041e20000000800 */
[----:B------:R-:W-:Y:S11]  /*0220*/  BAR.SYNC.DEFER_BLOCKING 0x0 ;  /* 0x0000000000007b1d */ /* 0x000ff60000010000 */
.L_x_1:
[----:B------:R1:W2:Y:S01]  /*0230*/  LDS R10, [R8] ;  /* 0x00000000080a7984 */ /* 0x0002a20000000800 */
[----:B------:R-:W2:Y:S01]  /*0240*/  LDCU UR6, c[0x3][UR7] ;  /* 0x00c00000070677ac */ /* 0x000ea20008000800 */
[C---:B------:R-:W-:Y:S01]  /*0250*/  VIADD R2, R6.reuse, 0xffffffff ;  /* 0xffffffff06027836 */ /* 0x040fe20000000000 */
[----:B------:R-:W-:Y:S01]  /*0260*/  IADD3 R6, PT, PT, R6, 0x1, RZ ;  /* 0x0000000106067810 */ /* 0x000fe20007ffe0ff */
[----:B------:R-:W-:-:S03]  /*0270*/  UIADD3 UR5, UPT, UPT, UR5, 0x1, URZ ;  /* 0x0000000105057890 */ /* 0x000fc6000fffe0ff */
[----:B------:R-:W-:Y:S01]  /*0280*/  ISETP.GE.U32.AND P0, PT, R2, 0x1f, PT ;  /* 0x0000001f0200780c */ /* 0x000fe20003f06070 */
[----:B------:R-:W-:Y:S01]  /*0290*/  UIADD3 UR7, UPT, UPT, UR7, 0x4, URZ ;  /* 0x0000000407077890 */ /* 0x000fe2000fffe0ff */
[----:B-1----:R-:W-:Y:S01]  /*02a0*/  VIADD R8, R8, 0x4 ;  /* 0x0000000408087836 */ /* 0x002fe20000000000 */
[----:B------:R-:W-:Y:S01]  /*02b0*/  ISETP.GT.AND P2, PT, R9, UR5, PT ;  /* 0x0000000509007c0c */ /* 0x000fe2000bf44270 */
[----:B--2---:R-:W-:-:S12]  /*02c0*/  FFMA R7, R10, UR6, R7 ;  /* 0x000000060a077c23 */ /* 0x004fd80008000007 */
[----:B------:R-:W-:Y:S05]  /*02d0*/  @!P0 BRA P2, `(.L_x_1) ;  /* 0xfffffffc00d48947 */ /* 0x000fea000103ffff */
[----:B------:R-:W-:Y:S06]  /*02e0*/  BAR.SYNC.DEFER_BLOCKING 0x0 ;  /* 0x0000000000007b1d */ /* 0x000fec0000010000 */
[----:B------:R-:W-:Y:S05]  /*02f0*/  @!P1 BRA `(.L_x_2) ;  /* 0xfffffffc00989947 */ /* 0x000fea000383ffff */
.L_x_0:
[----:B0-----:R-:W0:Y:S02]  /*0300*/  LDC.64 R2, c[0x0][0x388] ;  /* 0x0000e200ff027b82 */ /* 0x001e240000000a00 */
[----:B0-----:R-:W-:-:S05]  /*0310*/  IMAD.WIDE.U32 R2, R5, 0x4, R2 ;  /* 0x0000000405027825 */ /* 0x001fca00078e0002 */
[----:B------:R-:W-:Y:S01]  /*0320*/  STG.E desc[UR8][R2.64], R7 ;  /* 0x0000000702007986 */ /* 0x000fe2000c101908 */
[----:B------:R-:W-:Y:S05]  /*0330*/  EXIT ;  /* 0x000000000000794d */ /* 0x000fea0003800000 */
.L_x_3:
[----:B------:R-:W-:-:S00]  /*0340*/  BRA `(.L_x_3) ;  /* 0xfffffffc00fc7947 */ /* 0x000fc0000383ffff */
[----:B------:R-:W-:-:S00]  /*0350*/  NOP ;  /* 0x0000000000007918 */ /* 0x000fc00000000000 */
        /* <DEDUP_REMOVED lines=10> */
.L_x_4:


//--------------------- .nv.shared._Z15matrixVectorMulPKfPfii --------------------------
	.section	.nv.shared._Z15matrixVectorMulPKfPfii,"aw",@nobits
	.sectionflags	@""
	.align	4
.nv.shared._Z15matrixVectorMulPKfPfii:
	.zero		5120


//--------------------- .nv.shared.reserved.0     --------------------------
	.section	.nv.shared.reserved.0,"aw",@nobits
	.weak		__nv_reservedSMEM_offset_0_alias
	.size		__nv_reservedSMEM_offset_0_alias, 0, 64
	.other		__nv_reservedSMEM_offset_0_alias,@"STO_CUDA_RESERVED_SHARED STV_DEFAULT"
__nv_reservedSMEM_offset_0_alias:
	.zero		0
	.zero		64


//--------------------- .nv.constant0._Z15matrixVectorMulPKfPfii --------------------------
	.section	.nv.constant0._Z15matrixVectorMulPKfPfii,"a",@progbits
	.sectionflags	@""
	.align	4
.nv.constant0._Z15matrixVectorMulPKfPfii:
	.zero		920


//--------------------- SYMBOLS --------------------------

	.type		.nv.reservedSmem.offset0,@object
	.size		.nv.reservedSmem.offset0,0x4
	.type		.nv.reservedSmem.cap,@object
	.size		.nv.reservedSmem.cap,0x4
